//
// Generated by NVIDIA NVVM Compiler
//
// Compiler Build ID: CL-36424714
// Cuda compilation tools, release 13.0, V13.0.88
// Based on NVVM 20.0.0
//

.version 9.0
.target sm_100
.address_size 64

	// .globl	sum_kernel
.extern .shared .align 16 .b8 sdata[];

.visible .entry sum_kernel(
	.param .u64 .ptr .align 1 sum_kernel_param_0,
	.param .u64 .ptr .align 1 sum_kernel_param_1,
	.param .u32 sum_kernel_param_2
)
{
	.reg .pred 	%p<6>;
	.reg .b32 	%r<14>;
	.reg .b32 	%f<10>;
	.reg .b64 	%rd<7>;

	ld.param.u64 	%rd1, [sum_kernel_param_0];
	ld.param.u64 	%rd2, [sum_kernel_param_1];
	ld.param.u32 	%r7, [sum_kernel_param_2];
	mov.u32 	%r1, %tid.x;
	mov.u32 	%r8, %ctaid.x;
	mov.u32 	%r13, %ntid.x;
	mad.lo.s32 	%r3, %r8, %r13, %r1;
	setp.ge.s32 	%p1, %r3, %r7;
	mov.f32 	%f9, 0f00000000;
	@%p1 bra 	$L__BB0_2;
	cvta.to.global.u64 	%rd3, %rd1;
	mul.wide.s32 	%rd4, %r3, 4;
	add.s64 	%rd5, %rd3, %rd4;
	ld.global.f32 	%f9, [%rd5];
$L__BB0_2:
	shl.b32 	%r9, %r1, 2;
	mov.u32 	%r10, sdata;
	add.s32 	%r4, %r10, %r9;
	st.shared.f32 	[%r4], %f9;
	bar.sync 	0;
	setp.lt.u32 	%p2, %r13, 2;
	@%p2 bra 	$L__BB0_6;
$L__BB0_3:
	shr.u32 	%r6, %r13, 1;
	setp.ge.u32 	%p3, %r1, %r6;
	@%p3 bra 	$L__BB0_5;
	shl.b32 	%r11, %r6, 2;
	add.s32 	%r12, %r4, %r11;
	ld.shared.f32 	%f4, [%r12];
	ld.shared.f32 	%f5, [%r4];
	add.f32 	%f6, %f4, %f5;
	st.shared.f32 	[%r4], %f6;
$L__BB0_5:
	bar.sync 	0;
	setp.gt.u32 	%p4, %r13, 3;
	mov.u32 	%r13, %r6;
	@%p4 bra 	$L__BB0_3;
$L__BB0_6:
	setp.ne.s32 	%p5, %r1, 0;
	@%p5 bra 	$L__BB0_8;
	ld.shared.f32 	%f7, [sdata];
	cvta.to.global.u64 	%rd6, %rd2;
	atom.global.add.f32 	%f8, [%rd6], %f7;
$L__BB0_8:
	ret;

}
	// .globl	mean_kernel
.visible .entry mean_kernel(
	.param .u64 .ptr .align 1 mean_kernel_param_0,
	.param .u64 .ptr .align 1 mean_kernel_param_1,
	.param .u32 mean_kernel_param_2
)
{
	.reg .pred 	%p<6>;
	.reg .b32 	%r<14>;
	.reg .b32 	%f<12>;
	.reg .b64 	%rd<7>;

	ld.param.u64 	%rd1, [mean_kernel_param_0];
	ld.param.u64 	%rd2, [mean_kernel_param_1];
	ld.param.u32 	%r7, [mean_kernel_param_2];
	mov.u32 	%r1, %tid.x;
	mov.u32 	%r8, %ctaid.x;
	mov.u32 	%r13, %ntid.x;
	mad.lo.s32 	%r3, %r8, %r13, %r1;
	setp.ge.s32 	%p1, %r3, %r7;
	mov.f32 	%f11, 0f00000000;
	@%p1 bra 	$L__BB1_2;
	cvta.to.global.u64 	%rd3, %rd1;
	mul.wide.s32 	%rd4, %r3, 4;
	add.s64 	%rd5, %rd3, %rd4;
	ld.global.f32 	%f11, [%rd5];
$L__BB1_2:
	shl.b32 	%r9, %r1, 2;
	mov.u32 	%r10, sdata;
	add.s32 	%r4, %r10, %r9;
	st.shared.f32 	[%r4], %f11;
	bar.sync 	0;
	setp.lt.u32 	%p2, %r13, 2;
	@%p2 bra 	$L__BB1_6;
$L__BB1_3:
	shr.u32 	%r6, %r13, 1;
	setp.ge.u32 	%p3, %r1, %r6;
	@%p3 bra 	$L__BB1_5;
	shl.b32 	%r11, %r6, 2;
	add.s32 	%r12, %r4, %r11;
	ld.shared.f32 	%f4, [%r12];
	ld.shared.f32 	%f5, [%r4];
	add.f32 	%f6, %f4, %f5;
	st.shared.f32 	[%r4], %f6;
$L__BB1_5:
	bar.sync 	0;
	setp.gt.u32 	%p4, %r13, 3;
	mov.u32 	%r13, %r6;
	@%p4 bra 	$L__BB1_3;
$L__BB1_6:
	setp.ne.s32 	%p5, %r1, 0;
	@%p5 bra 	$L__BB1_8;
	ld.shared.f32 	%f7, [sdata];
	cvt.rn.f32.s32 	%f8, %r7;
	div.rn.f32 	%f9, %f7, %f8;
	cvta.to.global.u64 	%rd6, %rd2;
	atom.global.add.f32 	%f10, [%rd6], %f9;
$L__BB1_8:
	ret;

}


// ===== COMPILED SASS (sm_100) =====

	.target	sm_100

	.elftype	@"ET_EXEC"


//--------------------- .note.nv.tkinfo           --------------------------
	.section	.note.nv.tkinfo,"",@"SHT_NOTE"
	.sectionflags	@"SHF_NOTE_NV_TKINFO"
	.tkinfo
        /*0018*/ 	.word	0x00000002
        /*0030*/ 	.string	""
        /*0030*/ 	.string	"ptxas"
        /*0030*/ 	.string	"Cuda compilation tools, release 13.0, V13.0.88"
        /*0030*/ 	.string	"Build cuda_13.0.r13.0/compiler.36424714_0"
        /*0030*/ 	.string	"-arch sm_100 -m 64 "



//--------------------- .note.nv.cuinfo           --------------------------
	.section	.note.nv.cuinfo,"",@"SHT_NOTE"
	.sectionflags	@"SHF_NOTE_NV_CUINFO"
        /*0018*/ 	.short	0x0002
        /*001a*/ 	.short	0x0064
        /*001c*/ 	.short	0x0082
	.zero		2


//--------------------- .nv.info                  --------------------------
	.section	.nv.info,"",@"SHT_CUDA_INFO"
	.align	4


	//----- nvinfo : EIATTR_REGCOUNT
	.align		4
        /*0000*/ 	.byte	0x04, 0x2f
        /*0002*/ 	.short	(.L_1 - .L_0)
	.align		4
.L_0:
        /*0004*/ 	.word	index@(sum_kernel)
        /*0008*/ 	.word	0x0000000a


	//----- nvinfo : EIATTR_FRAME_SIZE
	.align		4
.L_1:
        /*000c*/ 	.byte	0x04, 0x11
        /*000e*/ 	.short	(.L_3 - .L_2)
	.align		4
.L_2:
        /*0010*/ 	.word	index@(sum_kernel)
        /*0014*/ 	.word	0x00000000


	//----- nvinfo : EIATTR_REGCOUNT
	.align		4
.L_3:
        /*0018*/ 	.byte	0x04, 0x2f
        /*001a*/ 	.short	(.L_5 - .L_4)
	.align		4
.L_4:
        /*001c*/ 	.word	index@(mean_kernel)
        /*0020*/ 	.word	0x0000000e


	//----- nvinfo : EIATTR_FRAME_SIZE
	.align		4
.L_5:
        /*0024*/ 	.byte	0x04, 0x11
        /*0026*/ 	.short	(.L_7 - .L_6)
	.align		4
.L_6:
        /*0028*/ 	.word	index@($__internal_0_$__cuda_sm3x_div_rn_noftz_f32_slowpath)
        /*002c*/ 	.word	0x00000000


	//----- nvinfo : EIATTR_FRAME_SIZE
	.align		4
.L_7:
        /*0030*/ 	.byte	0x04, 0x11
        /*0032*/ 	.short	(.L_9 - .L_8)
	.align		4
.L_8:
        /*0034*/ 	.word	index@(mean_kernel)
        /*0038*/ 	.word	0x00000000


	//----- nvinfo : EIATTR_MIN_STACK_SIZE
	.align		4
.L_9:
        /*003c*/ 	.byte	0x04, 0x12
        /*003e*/ 	.short	(.L_11 - .L_10)
	.align		4
.L_10:
        /*0040*/ 	.word	index@(mean_kernel)
        /*0044*/ 	.word	0x00000000


	//----- nvinfo : EIATTR_MIN_STACK_SIZE
	.align		4
.L_11:
        /*0048*/ 	.byte	0x04, 0x12
        /*004a*/ 	.short	(.L_13 - .L_12)
	.align		4
.L_12:
        /*004c*/ 	.word	index@(sum_kernel)
        /*0050*/ 	.word	0x00000000
.L_13:


//--------------------- .nv.compat                --------------------------
	.section	.nv.compat,"",@"SHT_CUDA_COMPAT_INFO"
	.align	4
        /*0000*/ 	.byte	0x02, 0x09, 0x00, 0x00, 0x02, 0x02, 0x01, 0x00, 0x02, 0x05, 0x05, 0x00, 0x03, 0x07, 0x01, 0x01
        /*0010*/ 	.byte	0x02, 0x03, 0x00, 0x00, 0x02, 0x06, 0x01, 0x00, 0x04, 0x0b, 0x08, 0x00, 0x01, 0x00, 0x00, 0x00
        /*0020*/ 	.byte	0x00, 0x00, 0x00, 0x00


//--------------------- .nv.info.mean_kernel      --------------------------
	.section	.nv.info.mean_kernel,"",@"SHT_CUDA_INFO"
	.sectionflags	@""
	.align	4


	//----- nvinfo : EIATTR_CUDA_API_VERSION
	.align		4
        /*0000*/ 	.byte	0x04, 0x37
        /*0002*/ 	.short	(.L_15 - .L_14)
.L_14:
        /*0004*/ 	.word	0x00000082


	//----- nvinfo : EIATTR_KPARAM_INFO
	.align		4
.L_15:
        /*0008*/ 	.byte	0x04, 0x17
        /*000a*/ 	.short	(.L_17 - .L_16)
.L_16:
        /*000c*/ 	.word	0x00000000
        /*0010*/ 	.short	0x0002
        /*0012*/ 	.short	0x0010
        /*0014*/ 	.byte	0x00, 0xf0, 0x11, 0x00


	//----- nvinfo : EIATTR_KPARAM_INFO
	.align		4
.L_17:
        /*0018*/ 	.byte	0x04, 0x17
        /*001a*/ 	.short	(.L_19 - .L_18)
.L_18:
        /*001c*/ 	.word	0x00000000
        /*0020*/ 	.short	0x0001
        /*0022*/ 	.short	0x0008
        /*0024*/ 	.byte	0x00, 0xf5, 0x21, 0x00


	//----- nvinfo : EIATTR_KPARAM_INFO
	.align		4
.L_19:
        /*0028*/ 	.byte	0x04, 0x17
        /*002a*/ 	.short	(.L_21 - .L_20)
.L_20:
        /*002c*/ 	.word	0x00000000
        /*0030*/ 	.short	0x0000
        /*0032*/ 	.short	0x0000
        /*0034*/ 	.byte	0x00, 0xf5, 0x21, 0x00


	//----- nvinfo : EIATTR_SPARSE_MMA_MASK
	.align		4
.L_21:
        /*0038*/ 	.byte	0x03, 0x50
        /*003a*/ 	.short	0x0000


	//----- nvinfo : EIATTR_MAXREG_COUNT
	.align		4
        /*003c*/ 	.byte	0x03, 0x1b
        /*003e*/ 	.short	0x00ff


	//----- nvinfo : EIATTR_NUM_BARRIERS
	.align		4
        /*0040*/ 	.byte	0x02, 0x4c
        /*0042*/ 	.byte	0x01
	.zero		1


	//----- nvinfo : EIATTR_MERCURY_ISA_VERSION
	.align		4
        /*0044*/ 	.byte	0x03, 0x5f
        /*0046*/ 	.short	0x0101


	//----- nvinfo : EIATTR_VRC_CTA_INIT_COUNT
	.align		4
        /*0048*/ 	.byte	0x02, 0x4a
	.zero		1
	.zero		1


	//----- nvinfo : EIATTR_EXIT_INSTR_OFFSETS
	.align		4
        /*004c*/ 	.byte	0x04, 0x1c
        /*004e*/ 	.short	(.L_23 - .L_22)


	//   ....[0]....
.L_22:
        /*0050*/ 	.word	0x00000200


	//   ....[1]....
        /*0054*/ 	.word	0x00000330


	//----- nvinfo : EIATTR_CRS_STACK_SIZE
	.align		4
.L_23:
        /*0058*/ 	.byte	0x04, 0x1e
        /*005a*/ 	.short	(.L_25 - .L_24)
.L_24:
        /*005c*/ 	.word	0x00000000


	//----- nvinfo : EIATTR_CBANK_PARAM_SIZE
	.align		4
.L_25:
        /*0060*/ 	.byte	0x03, 0x19
        /*0062*/ 	.short	0x0014


	//----- nvinfo : EIATTR_PARAM_CBANK
	.align		4
        /*0064*/ 	.byte	0x04, 0x0a
        /*0066*/ 	.short	(.L_27 - .L_26)
	.align		4
.L_26:
        /*0068*/ 	.word	index@(.nv.constant0.mean_kernel)
        /*006c*/ 	.short	0x0380
        /*006e*/ 	.short	0x0014


	//----- nvinfo : EIATTR_SW_WAR
	.align		4
.L_27:
        /*0070*/ 	.byte	0x04, 0x36
        /*0072*/ 	.short	(.L_29 - .L_28)
.L_28:
        /*0074*/ 	.word	0x00000008
.L_29:


//--------------------- .nv.info.sum_kernel       --------------------------
	.section	.nv.info.sum_kernel,"",@"SHT_CUDA_INFO"
	.sectionflags	@""
	.align	4


	//----- nvinfo : EIATTR_CUDA_API_VERSION
	.align		4
        /*0000*/ 	.byte	0x04, 0x37
        /*0002*/ 	.short	(.L_31 - .L_30)
.L_30:
        /*0004*/ 	.word	0x00000082


	//----- nvinfo : EIATTR_KPARAM_INFO
	.align		4
.L_31:
        /*0008*/ 	.byte	0x04, 0x17
        /*000a*/ 	.short	(.L_33 - .L_32)
.L_32:
        /*000c*/ 	.word	0x00000000
        /*0010*/ 	.short	0x0002
        /*0012*/ 	.short	0x0010
        /*0014*/ 	.byte	0x00, 0xf0, 0x11, 0x00


	//----- nvinfo : EIATTR_KPARAM_INFO
	.align		4
.L_33:
        /*0018*/ 	.byte	0x04, 0x17
        /*001a*/ 	.short	(.L_35 - .L_34)
.L_34:
        /*001c*/ 	.word	0x00000000
        /*0020*/ 	.short	0x0001
        /*0022*/ 	.short	0x0008
        /*0024*/ 	.byte	0x00, 0xf5, 0x21, 0x00


	//----- nvinfo : EIATTR_KPARAM_INFO
	.align		4
.L_35:
        /*0028*/ 	.byte	0x04, 0x17
        /*002a*/ 	.short	(.L_37 - .L_36)
.L_36:
        /*002c*/ 	.word	0x00000000
        /*0030*/ 	.short	0x0000
        /*0032*/ 	.short	0x0000
        /*0034*/ 	.byte	0x00, 0xf5, 0x21, 0x00


	//----- nvinfo : EIATTR_SPARSE_MMA_MASK
	.align		4
.L_37:
        /*0038*/ 	.byte	0x03, 0x50
        /*003a*/ 	.short	0x0000


	//----- nvinfo : EIATTR_MAXREG_COUNT
	.align		4
        /*003c*/ 	.byte	0x03, 0x1b
        /*003e*/ 	.short	0x00ff


	//----- nvinfo : EIATTR_NUM_BARRIERS
	.align		4
        /*0040*/ 	.byte	0x02, 0x4c
        /*0042*/ 	.byte	0x01
	.zero		1


	//----- nvinfo : EIATTR_MERCURY_ISA_VERSION
	.align		4
        /*0044*/ 	.byte	0x03, 0x5f
        /*0046*/ 	.short	0x0101


	//----- nvinfo : EIATTR_VRC_CTA_INIT_COUNT
	.align		4
        /*0048*/ 	.byte	0x02, 0x4a
	.zero		1
	.zero		1


	//----- nvinfo : EIATTR_EXIT_INSTR_OFFSETS
	.align		4
        /*004c*/ 	.byte	0x04, 0x1c
        /*004e*/ 	.short	(.L_39 - .L_38)


	//   ....[0]....
.L_38:
        /*0050*/ 	.word	0x00000200


	//   ....[1]....
        /*0054*/ 	.word	0x00000270


	//----- nvinfo : EIATTR_CBANK_PARAM_SIZE
	.align		4
.L_39:
        /*0058*/ 	.byte	0x03, 0x19
        /*005a*/ 	.short	0x0014


	//----- nvinfo : EIATTR_PARAM_CBANK
	.align		4
        /*005c*/ 	.byte	0x04, 0x0a
        /*005e*/ 	.short	(.L_41 - .L_40)
	.align		4
.L_40:
        /*0060*/ 	.word	index@(.nv.constant0.sum_kernel)
        /*0064*/ 	.short	0x0380
        /*0066*/ 	.short	0x0014


	//----- nvinfo : EIATTR_SW_WAR
	.align		4
.L_41:
        /*0068*/ 	.byte	0x04, 0x36
        /*006a*/ 	.short	(.L_43 - .L_42)
.L_42:
        /*006c*/ 	.word	0x00000008
.L_43:


//--------------------- .nv.callgraph             --------------------------
	.section	.nv.callgraph,"",@"SHT_CUDA_CALLGRAPH"
	.align	4
	.sectionentsize	8
	.align		4
        /*0000*/ 	.word	0x00000000
	.align		4
        /*0004*/ 	.word	0xffffffff
	.align		4
        /*0008*/ 	.word	0x00000000
	.align		4
        /*000c*/ 	.word	0xfffffffe
	.align		4
        /*0010*/ 	.word	0x00000000
	.align		4
        /*0014*/ 	.word	0xfffffffd
	.align		4
        /*0018*/ 	.word	0x00000000
	.align		4
        /*001c*/ 	.word	0xfffffffc


//--------------------- .text.mean_kernel         --------------------------
	.section	.text.mean_kernel,"ax",@progbits
	.align	128
        .global         mean_kernel
        .type           mean_kernel,@function
        .size           mean_kernel,(.L_x_15 - mean_kernel)
        .other          mean_kernel,@"STO_CUDA_ENTRY STV_DEFAULT"
mean_kernel:
.text.mean_kernel:
[----:B------:R-:W-:Y:S01]  /*0000*/  LDC R1, c[0x0][0x37c] ;  /* 0x0000df00ff017b82 */ /* 0x000fe20000000800 */
[----:B------:R-:W0:Y:S07]  /*0010*/  S2R R7, SR_TID.X ;  /* 0x0000000000077919 */ /* 0x000e2e0000002100 */
[----:B------:R-:W0:Y:S01]  /*0020*/  S2UR UR4, SR_CTAID.X ;  /* 0x00000000000479c3 */ /* 0x000e220000002500 */
[----:B------:R-:W1:Y:S01]  /*0030*/  LDCU UR5, c[0x0][0x390] ;  /* 0x00007200ff0577ac */ /* 0x000e620008000800 */
[----:B------:R-:W-:Y:S01]  /*0040*/  IMAD.MOV.U32 R4, RZ, RZ, RZ ;  /* 0x000000ffff047224 */ /* 0x000fe200078e00ff */
[----:B------:R-:W2:Y:S05]  /*0050*/  LDCU.64 UR6, c[0x0][0x358] ;  /* 0x00006b00ff0677ac */ /* 0x000eaa0008000a00 */
[----:B------:R-:W0:Y:S02]  /*0060*/  LDC R0, c[0x0][0x360] ;  /* 0x0000d800ff007b82 */ /* 0x000e240000000800 */
[----:B0-----:R-:W-:-:S05]  /*0070*/  IMAD R5, R0, UR4, R7 ;  /* 0x0000000400057c24 */ /* 0x001fca000f8e0207 */
[----:B-1----:R-:W-:-:S13]  /*0080*/  ISETP.GE.AND P0, PT, R5, UR5, PT ;  /* 0x0000000505007c0c */ /* 0x002fda000bf06270 */
[----:B------:R-:W0:Y:S02]  /*0090*/  @!P0 LDC.64 R2, c[0x0][0x380] ;  /* 0x0000e000ff028b82 */ /* 0x000e240000000a00 */
[----:B0-----:R-:W-:-:S05]  /*00a0*/  @!P0 IMAD.WIDE R2, R5, 0x4, R2 ;  /* 0x0000000405028825 */ /* 0x001fca00078e0202 */
[----:B--2---:R-:W2:Y:S01]  /*00b0*/  @!P0 LDG.E R4, desc[UR6][R2.64] ;  /* 0x0000000602048981 */ /* 0x004ea2000c1e1900 */
[----:B------:R-:W0:Y:S01]  /*00c0*/  S2UR UR5, SR_CgaCtaId ;  /* 0x00000000000579c3 */ /* 0x000e220000008800 */
[----:B------:R-:W-:Y:S01]  /*00d0*/  UMOV UR4, 0x400 ;  /* 0x0000040000047882 */ /* 0x000fe20000000000 */
[----:B------:R-:W-:Y:S02]  /*00e0*/  ISETP.GE.U32.AND P1, PT, R0, 0x2, PT ;  /* 0x000000020000780c */ /* 0x000fe40003f26070 */
[----:B------:R-:W-:Y:S01]  /*00f0*/  ISETP.NE.AND P0, PT, R7, RZ, PT ;  /* 0x000000ff0700720c */ /* 0x000fe20003f05270 */
[----:B0-----:R-:W-:-:S06]  /*0100*/  ULEA UR4, UR5, UR4, 0x18 ;  /* 0x0000000405047291 */ /* 0x001fcc000f8ec0ff */
[----:B------:R-:W-:-:S05]  /*0110*/  LEA R5, R7, UR4, 0x2 ;  /* 0x0000000407057c11 */ /* 0x000fca000f8e10ff */
[----:B--2---:R0:W-:Y:S01]  /*0120*/  STS [R5], R4 ;  /* 0x0000000405007388 */ /* 0x0041e20000000800 */
[----:B------:R-:W-:Y:S06]  /*0130*/  BAR.SYNC.DEFER_BLOCKING 0x0 ;  /* 0x0000000000007b1d */ /* 0x000fec0000010000 */
[----:B------:R-:W-:Y:S05]  /*0140*/  @!P1 BRA `(.L_x_0) ;  /* 0x00000000002c9947 */ /* 0x000fea0003800000 */
.L_x_1:
[----:B------:R-:W-:-:S04]  /*0150*/  SHF.R.U32.HI R6, RZ, 0x1, R0 ;  /* 0x00000001ff067819 */ /* 0x000fc80000011600 */
[----:B------:R-:W-:-:S13]  /*0160*/  ISETP.GE.U32.AND P1, PT, R7, R6, PT ;  /* 0x000000060700720c */ /* 0x000fda0003f26070 */
[----:B------:R-:W-:Y:S01]  /*0170*/  @!P1 IMAD R2, R6, 0x4, R5 ;  /* 0x0000000406029824 */ /* 0x000fe200078e0205 */
[----:B------:R-:W-:Y:S05]  /*0180*/  @!P1 LDS R3, [R5] ;  /* 0x0000000005039984 */ /* 0x000fea0000000800 */
[----:B------:R-:W0:Y:S02]  /*0190*/  @!P1 LDS R2, [R2] ;  /* 0x0000000002029984 */ /* 0x000e240000000800 */
[----:B0-----:R-:W-:-:S05]  /*01a0*/  @!P1 FADD R4, R2, R3 ;  /* 0x0000000302049221 */ /* 0x001fca0000000000 */
[----:B------:R1:W-:Y:S01]  /*01b0*/  @!P1 STS [R5], R4 ;  /* 0x0000000405009388 */ /* 0x0003e20000000800 */
[----:B------:R-:W-:Y:S01]  /*01c0*/  BAR.SYNC.DEFER_BLOCKING 0x0 ;  /* 0x0000000000007b1d */ /* 0x000fe20000010000 */
[----:B------:R-:W-:Y:S01]  /*01d0*/  ISETP.GT.U32.AND P1, PT, R0, 0x3, PT ;  /* 0x000000030000780c */ /* 0x000fe20003f24070 */
[----:B------:R-:W-:-:S12]  /*01e0*/  IMAD.MOV.U32 R0, RZ, RZ, R6 ;  /* 0x000000ffff007224 */ /* 0x000fd800078e0006 */
[----:B-1----:R-:W-:Y:S05]  /*01f0*/  @P1 BRA `(.L_x_1) ;  /* 0xfffffffc00d41947 */ /* 0x002fea000383ffff */
.L_x_0:
[----:B------:R-:W-:Y:S05]  /*0200*/  @P0 EXIT ;  /* 0x000000000000094d */ /* 0x000fea0003800000 */
[----:B------:R-:W1:Y:S01]  /*0210*/  S2UR UR5, SR_CgaCtaId ;  /* 0x00000000000579c3 */ /* 0x000e620000008800 */
[----:B------:R-:W-:Y:S02]  /*0220*/  UMOV UR4, 0x400 ;  /* 0x0000040000047882 */ /* 0x000fe40000000000 */
[----:B-1----:R-:W-:Y:S01]  /*0230*/  ULEA UR4, UR5, UR4, 0x18 ;  /* 0x0000000405047291 */ /* 0x002fe2000f8ec0ff */
[----:B------:R-:W1:Y:S08]  /*0240*/  LDCU UR5, c[0x0][0x390] ;  /* 0x00007200ff0577ac */ /* 0x000e700008000800 */
[----:B------:R-:W2:Y:S01]  /*0250*/  LDS R0, [UR4] ;  /* 0x00000004ff007984 */ /* 0x000ea20008000800 */
[----:B-1----:R-:W-:-:S04]  /*0260*/  I2FP.F32.S32 R3, UR5 ;  /* 0x0000000500037c45 */ /* 0x002fc80008201400 */
[----:B------:R-:W0:Y:S02]  /*0270*/  MUFU.RCP R2, R3 ;  /* 0x0000000300027308 */ /* 0x000e240000001000 */
[----:B0-----:R-:W-:-:S04]  /*0280*/  FFMA R5, -R3, R2, 1 ;  /* 0x3f80000003057423 */ /* 0x001fc80000000102 */
[----:B------:R-:W-:Y:S02]  /*0290*/  FFMA R5, R2, R5, R2 ;  /* 0x0000000502057223 */ /* 0x000fe40000000002 */
[----:B--2---:R-:W0:Y:S02]  /*02a0*/  FCHK P0, R0, R3 ;  /* 0x0000000300007302 */ /* 0x004e240000000000 */
[----:B------:R-:W-:-:S04]  /*02b0*/  FFMA R2, R0, R5, RZ ;  /* 0x0000000500027223 */ /* 0x000fc800000000ff */
[----:B------:R-:W-:-:S04]  /*02c0*/  FFMA R4, -R3, R2, R0 ;  /* 0x0000000203047223 */ /* 0x000fc80000000100 */
[----:B------:R-:W-:Y:S01]  /*02d0*/  FFMA R5, R5, R4, R2 ;  /* 0x0000000405057223 */ /* 0x000fe20000000002 */
[----:B0-----:R-:W-:Y:S06]  /*02e0*/  @!P0 BRA `(.L_x_2) ;  /* 0x0000000000088947 */ /* 0x001fec0003800000 */
[----:B------:R-:W-:-:S07]  /*02f0*/  MOV R2, 0x310 ;  /* 0x0000031000027802 */ /* 0x000fce0000000f00 */
[----:B------:R-:W-:Y:S05]  /*0300*/  CALL.REL.NOINC `($__internal_0_$__cuda_sm3x_div_rn_noftz_f32_slowpath) ;  /* 0x00000000000c7944 */ /* 0x000fea0003c00000 */
.L_x_2:
[----:B------:R-:W0:Y:S02]  /*0310*/  LDC.64 R2, c[0x0][0x388] ;  /* 0x0000e200ff027b82 */ /* 0x000e240000000a00 */
[----:B0-----:R-:W-:Y:S01]  /*0320*/  REDG.E.ADD.F32.FTZ.RN.STRONG.GPU desc[UR6][R2.64], R5 ;  /* 0x00000005020079a6 */ /* 0x001fe2000c12f306 */
[----:B------:R-:W-:Y:S05]  /*0330*/  EXIT ;  /* 0x000000000000794d */ /* 0x000fea0003800000 */
        .weak           $__internal_0_$__cuda_sm3x_div_rn_noftz_f32_slowpath
        .type           $__internal_0_$__cuda_sm3x_div_rn_noftz_f32_slowpath,@function
        .size           $__internal_0_$__cuda_sm3x_div_rn_noftz_f32_slowpath,(.L_x_15 - $__internal_0_$__cuda_sm3x_div_rn_noftz_f32_slowpath)
$__internal_0_$__cuda_sm3x_div_rn_noftz_f32_slowpath:
[--C-:B------:R-:W-:Y:S01]  /*0340*/  SHF.R.U32.HI R5, RZ, 0x17, R3.reuse ;  /* 0x00000017ff057819 */ /* 0x100fe20000011603 */
[--C-:B------:R-:W-:Y:S01]  /*0350*/  IMAD.MOV.U32 R6, RZ, RZ, R0.reuse ;  /* 0x000000ffff067224 */ /* 0x100fe200078e0000 */
[----:B------:R-:W-:Y:S01]  /*0360*/  SHF.R.U32.HI R4, RZ, 0x17, R0 ;  /* 0x00000017ff047819 */ /* 0x000fe20000011600 */
[----:B------:R-:W-:Y:S01]  /*0370*/  IMAD.MOV.U32 R7, RZ, RZ, R3 ;  /* 0x000000ffff077224 */ /* 0x000fe200078e0003 */
[----:B------:R-:W-:Y:S02]  /*0380*/  LOP3.LUT R5, R5, 0xff, RZ, 0xc0, !PT ;  /* 0x000000ff05057812 */ /* 0x000fe400078ec0ff */
[----:B------:R-:W-:-:S03]  /*0390*/  LOP3.LUT R4, R4, 0xff, RZ, 0xc0, !PT ;  /* 0x000000ff04047812 */ /* 0x000fc600078ec0ff */
[----:B------:R-:W-:Y:S02]  /*03a0*/  VIADD R10, R5, 0xffffffff ;  /* 0xffffffff050a7836 */ /* 0x000fe40000000000 */
[----:B------:R-:W-:-:S03]  /*03b0*/  VIADD R9, R4, 0xffffffff ;  /* 0xffffffff04097836 */ /* 0x000fc60000000000 */
[----:B------:R-:W-:-:S04]  /*03c0*/  ISETP.GT.U32.AND P0, PT, R10, 0xfd, PT ;  /* 0x000000fd0a00780c */ /* 0x000fc80003f04070 */
[----:B------:R-:W-:-:S13]  /*03d0*/  ISETP.GT.U32.OR P0, PT, R9, 0xfd, P0 ;  /* 0x000000fd0900780c */ /* 0x000fda0000704470 */
[----:B------:R-:W-:Y:S01]  /*03e0*/  @!P0 IMAD.MOV.U32 R8, RZ, RZ, RZ ;  /* 0x000000ffff088224 */ /* 0x000fe200078e00ff */
[----:B------:R-:W-:Y:S06]  /*03f0*/  @!P0 BRA `(.L_x_3) ;  /* 0x00000000005c8947 */ /* 0x000fec0003800000 */
[----:B------:R-:W-:Y:S02]  /*0400*/  FSETP.GTU.FTZ.AND P0, PT, |R0|, +INF , PT ;  /* 0x7f8000000000780b */ /* 0x000fe40003f1c200 */
[----:B------:R-:W-:-:S04]  /*0410*/  FSETP.GTU.FTZ.AND P1, PT, |R3|, +INF , PT ;  /* 0x7f8000000300780b */ /* 0x000fc80003f3c200 */
[----:B------:R-:W-:-:S13]  /*0420*/  PLOP3.LUT P0, PT, P0, P1, PT, 0xf8, 0x8f ;  /* 0x00000000008f781c */ /* 0x000fda0000703f70 */
[----:B------:R-:W-:Y:S05]  /*0430*/  @P0 BRA `(.L_x_4) ;  /* 0x0000000400440947 */ /* 0x000fea0003800000 */
[----:B------:R-:W-:-:S13]  /*0440*/  LOP3.LUT P0, RZ, R7, 0x7fffffff, R6, 0xc8, !PT ;  /* 0x7fffffff07ff7812 */ /* 0x000fda000780c806 */
[----:B------:R-:W-:Y:S05]  /*0450*/  @!P0 BRA `(.L_x_5) ;  /* 0x0000000400348947 */ /* 0x000fea0003800000 */
[C---:B------:R-:W-:Y:S02]  /*0460*/  FSETP.NEU.FTZ.AND P2, PT, |R0|.reuse, +INF , PT ;  /* 0x7f8000000000780b */ /* 0x040fe40003f5d200 */
[----:B------:R-:W-:Y:S02]  /*0470*/  FSETP.NEU.FTZ.AND P1, PT, |R3|, +INF , PT ;  /* 0x7f8000000300780b */ /* 0x000fe40003f3d200 */
[----:B------:R-:W-:-:S11]  /*0480*/  FSETP.NEU.FTZ.AND P0, PT, |R0|, +INF , PT ;  /* 0x7f8000000000780b */ /* 0x000fd60003f1d200 */
[----:B------:R-:W-:Y:S05]  /*0490*/  @!P1 BRA !P2, `(.L_x_5) ;  /* 0x0000000400249947 */ /* 0x000fea0005000000 */
[----:B------:R-:W-:-:S04]  /*04a0*/  LOP3.LUT P2, RZ, R6, 0x7fffffff, RZ, 0xc0, !PT ;  /* 0x7fffffff06ff7812 */ /* 0x000fc8000784c0ff */
[----:B------:R-:W-:-:S13]  /*04b0*/  PLOP3.LUT P1, PT, P1, P2, PT, 0x2f, 0xf2 ;  /* 0x0000000000f2781c */ /* 0x000fda0000f24577 */
[----:B------:R-:W-:Y:S05]  /*04c0*/  @P1 BRA `(.L_x_6) ;  /* 0x0000000400101947 */ /* 0x000fea0003800000 */
[----:B------:R-:W-:-:S04]  /*04d0*/  LOP3.LUT P1, RZ, R7, 0x7fffffff, RZ, 0xc0, !PT ;  /* 0x7fffffff07ff7812 */ /* 0x000fc8000782c0ff */
[----:B------:R-:W-:-:S13]  /*04e0*/  PLOP3.LUT P0, PT, P0, P1, PT, 0x2f, 0xf2 ;  /* 0x0000000000f2781c */ /* 0x000fda0000702577 */
[----:B------:R-:W-:Y:S05]  /*04f0*/  @P0 BRA `(.L_x_7) ;  /* 0x0000000000f80947 */ /* 0x000fea0003800000 */
[----:B------:R-:W-:Y:S02]  /*0500*/  ISETP.GE.AND P0, PT, R9, RZ, PT ;  /* 0x000000ff0900720c */ /* 0x000fe40003f06270 */
[----:B------:R-:W-:-:S11]  /*0510*/  ISETP.GE.AND P1, PT, R10, RZ, PT ;  /* 0x000000ff0a00720c */ /* 0x000fd60003f26270 */
[----:B------:R-:W-:Y:S02]  /*0520*/  @P0 IMAD.MOV.U32 R8, RZ, RZ, RZ ;  /* 0x000000ffff080224 */ /* 0x000fe400078e00ff */
[----:B------:R-:W-:Y:S01]  /*0530*/  @!P0 FFMA R6, R0, 1.84467440737095516160e+19, RZ ;  /* 0x5f80000000068823 */ /* 0x000fe200000000ff */
[----:B------:R-:W-:Y:S02]  /*0540*/  @!P0 IMAD.MOV.U32 R8, RZ, RZ, -0x40 ;  /* 0xffffffc0ff088424 */ /* 0x000fe400078e00ff */
[----:B------:R-:W-:Y:S02]  /*0550*/  @!P1 FFMA R7, R3, 1.84467440737095516160e+19, RZ ;  /* 0x5f80000003079823 */ /* 0x000fe400000000ff */
[----:B------:R-:W-:-:S07]  /*0560*/  @!P1 VIADD R8, R8, 0x40 ;  /* 0x0000004008089836 */ /* 0x000fce0000000000 */
.L_x_3:
[----:B------:R-:W-:Y:S01]  /*0570*/  LEA R0, R5, 0xc0800000, 0x17 ;  /* 0xc080000005007811 */ /* 0x000fe200078eb8ff */
[----:B------:R-:W-:-:S04]  /*0580*/  VIADD R4, R4, 0xffffff81 ;  /* 0xffffff8104047836 */ /* 0x000fc80000000000 */
[----:B------:R-:W-:Y:S01]  /*0590*/  IMAD.IADD R7, R7, 0x1, -R0 ;  /* 0x0000000107077824 */ /* 0x000fe200078e0a00 */
[C---:B------:R-:W-:Y:S01]  /*05a0*/  IADD3 R5, PT, PT, R4.reuse, 0x7f, -R5 ;  /* 0x0000007f04057810 */ /* 0x040fe20007ffe805 */
[----:B------:R-:W-:Y:S02]  /*05b0*/  IMAD R0, R4, -0x800000, R6 ;  /* 0xff80000004007824 */ /* 0x000fe400078e0206 */
[----:B------:R-:W0:Y:S01]  /*05c0*/  MUFU.RCP R3, R7 ;  /* 0x0000000700037308 */ /* 0x000e220000001000 */
[----:B------:R-:W-:Y:S01]  /*05d0*/  FADD.FTZ R9, -R7, -RZ ;  /* 0x800000ff07097221 */ /* 0x000fe20000010100 */
[----:B------:R-:W-:-:S03]  /*05e0*/  IMAD.IADD R5, R5, 0x1, R8 ;  /* 0x0000000105057824 */ /* 0x000fc600078e0208 */
[----:B0-----:R-:W-:-:S04]  /*05f0*/  FFMA R10, R3, R9, 1 ;  /* 0x3f800000030a7423 */ /* 0x001fc80000000009 */
[----:B------:R-:W-:-:S04]  /*0600*/  FFMA R10, R3, R10, R3 ;  /* 0x0000000a030a7223 */ /* 0x000fc80000000003 */
[----:B------:R-:W-:-:S04]  /*0610*/  FFMA R3, R0, R10, RZ ;  /* 0x0000000a00037223 */ /* 0x000fc800000000ff */
[----:B------:R-:W-:-:S04]  /*0620*/  FFMA R6, R9, R3, R0 ;  /* 0x0000000309067223 */ /* 0x000fc80000000000 */
[----:B------:R-:W-:-:S04]  /*0630*/  FFMA R11, R10, R6, R3 ;  /* 0x000000060a0b7223 */ /* 0x000fc80000000003 */
[----:B------:R-:W-:-:S04]  /*0640*/  FFMA R6, R9, R11, R0 ;  /* 0x0000000b09067223 */ /* 0x000fc80000000000 */
[----:B------:R-:W-:-:S05]  /*0650*/  FFMA R3, R10, R6, R11 ;  /* 0x000000060a037223 */ /* 0x000fca000000000b */
[----:B------:R-:W-:-:S04]  /*0660*/  SHF.R.U32.HI R0, RZ, 0x17, R3 ;  /* 0x00000017ff007819 */ /* 0x000fc80000011603 */
[----:B------:R-:W-:-:S05]  /*0670*/  LOP3.LUT R0, R0, 0xff, RZ, 0xc0, !PT ;  /* 0x000000ff00007812 */ /* 0x000fca00078ec0ff */
[----:B------:R-:W-:-:S04]  /*0680*/  IMAD.IADD R8, R0, 0x1, R5 ;  /* 0x0000000100087824 */ /* 0x000fc800078e0205 */
[----:B------:R-:W-:-:S05]  /*0690*/  VIADD R0, R8, 0xffffffff ;  /* 0xffffffff08007836 */ /* 0x000fca0000000000 */
[----:B------:R-:W-:-:S13]  /*06a0*/  ISETP.GE.U32.AND P0, PT, R0, 0xfe, PT ;  /* 0x000000fe0000780c */ /* 0x000fda0003f06070 */
[----:B------:R-:W-:Y:S05]  /*06b0*/  @!P0 BRA `(.L_x_8) ;  /* 0x0000000000808947 */ /* 0x000fea0003800000 */
[----:B------:R-:W-:-:S13]  /*06c0*/  ISETP.GT.AND P0, PT, R8, 0xfe, PT ;  /* 0x000000fe0800780c */ /* 0x000fda0003f04270 */
[----:B------:R-:W-:Y:S05]  /*06d0*/  @P0 BRA `(.L_x_9) ;  /* 0x00000000006c0947 */ /* 0x000fea0003800000 */
[----:B------:R-:W-:-:S13]  /*06e0*/  ISETP.GE.AND P0, PT, R8, 0x1, PT ;  /* 0x000000010800780c */ /* 0x000fda0003f06270 */
[----:B------:R-:W-:Y:S05]  /*06f0*/  @P0 BRA `(.L_x_10) ;  /* 0x0000000000980947 */ /* 0x000fea0003800000 */
[----:B------:R-:W-:Y:S02]  /*0700*/  ISETP.GE.AND P0, PT, R8, -0x18, PT ;  /* 0xffffffe80800780c */ /* 0x000fe40003f06270 */
[----:B------:R-:W-:-:S11]  /*0710*/  LOP3.LUT R3, R3, 0x80000000, RZ, 0xc0, !PT ;  /* 0x8000000003037812 */ /* 0x000fd600078ec0ff */
[----:B------:R-:W-:Y:S05]  /*0720*/  @!P0 BRA `(.L_x_10) ;  /* 0x00000000008c8947 */ /* 0x000fea0003800000 */
[-CC-:B------:R-:W-:Y:S01]  /*0730*/  FFMA.RZ R0, R10, R6.reuse, R11.reuse ;  /* 0x000000060a007223 */ /* 0x180fe2000000c00b */
[----:B------:R-:W-:Y:S02]  /*0740*/  VIADD R7, R8, 0x20 ;  /* 0x0000002008077836 */ /* 0x000fe40000000000 */
[-CC-:B------:R-:W-:Y:S01]  /*0750*/  FFMA.RM R5, R10, R6.reuse, R11.reuse ;  /* 0x000000060a057223 */ /* 0x180fe2000000400b */
[----:B------:R-:W-:Y:S02]  /*0760*/  ISETP.NE.AND P2, PT, R8, RZ, PT ;  /* 0x000000ff0800720c */ /* 0x000fe40003f45270 */
[----:B------:R-:W-:Y:S01]  /*0770*/  LOP3.LUT R4, R0, 0x7fffff, RZ, 0xc0, !PT ;  /* 0x007fffff00047812 */ /* 0x000fe200078ec0ff */
[----:B------:R-:W-:Y:S01]  /*0780*/  FFMA.RP R0, R10, R6, R11 ;  /* 0x000000060a007223 */ /* 0x000fe2000000800b */
[----:B------:R-:W-:Y:S01]  /*0790*/  IMAD.MOV R6, RZ, RZ, -R8 ;  /* 0x000000ffff067224 */ /* 0x000fe200078e0a08 */
[----:B------:R-:W-:Y:S02]  /*07a0*/  ISETP.NE.AND P1, PT, R8, RZ, PT ;  /* 0x000000ff0800720c */ /* 0x000fe40003f25270 */
[----:B------:R-:W-:-:S02]  /*07b0*/  LOP3.LUT R4, R4, 0x800000, RZ, 0xfc, !PT ;  /* 0x0080000004047812 */ /* 0x000fc400078efcff */
[----:B------:R-:W-:Y:S02]  /*07c0*/  FSETP.NEU.FTZ.AND P0, PT, R0, R5, PT ;  /* 0x000000050000720b */ /* 0x000fe40003f1d000 */
[----:B------:R-:W-:Y:S02]  /*07d0*/  SHF.L.U32 R7, R4, R7, RZ ;  /* 0x0000000704077219 */ /* 0x000fe400000006ff */
[----:B------:R-:W-:Y:S02]  /*07e0*/  SEL R5, R6, RZ, P2 ;  /* 0x000000ff06057207 */ /* 0x000fe40001000000 */
[----:B------:R-:W-:Y:S02]  /*07f0*/  ISETP.NE.AND P1, PT, R7, RZ, P1 ;  /* 0x000000ff0700720c */ /* 0x000fe40000f25270 */
[----:B------:R-:W-:Y:S02]  /*0800*/  SHF.R.U32.HI R5, RZ, R5, R4 ;  /* 0x00000005ff057219 */ /* 0x000fe40000011604 */
[----:B------:R-:W-:-:S02]  /*0810*/  PLOP3.LUT P0, PT, P0, P1, PT, 0xf8, 0x8f ;  /* 0x00000000008f781c */ /* 0x000fc40000703f70 */
[----:B------:R-:W-:Y:S02]  /*0820*/  SHF.R.U32.HI R7, RZ, 0x1, R5 ;  /* 0x00000001ff077819 */ /* 0x000fe40000011605 */
[----:B------:R-:W-:-:S04]  /*0830*/  SEL R0, RZ, 0x1, !P0 ;  /* 0x00000001ff007807 */ /* 0x000fc80004000000 */
[----:B------:R-:W-:-:S04]  /*0840*/  LOP3.LUT R0, R0, 0x1, R7, 0xf8, !PT ;  /* 0x0000000100007812 */ /* 0x000fc800078ef807 */
[----:B------:R-:W-:-:S05]  /*0850*/  LOP3.LUT R0, R0, R5, RZ, 0xc0, !PT ;  /* 0x0000000500007212 */ /* 0x000fca00078ec0ff */
[----:B------:R-:W-:-:S05]  /*0860*/  IMAD.IADD R0, R7, 0x1, R0 ;  /* 0x0000000107007824 */ /* 0x000fca00078e0200 */
[----:B------:R-:W-:Y:S01]  /*0870*/  LOP3.LUT R3, R0, R3, RZ, 0xfc, !PT ;  /* 0x0000000300037212 */ /* 0x000fe200078efcff */
[----:B------:R-:W-:Y:S06]  /*0880*/  BRA `(.L_x_10) ;  /* 0x0000000000347947 */ /* 0x000fec0003800000 */
.L_x_9:
[----:B------:R-:W-:-:S04]  /*0890*/  LOP3.LUT R3, R3, 0x80000000, RZ, 0xc0, !PT ;  /* 0x8000000003037812 */ /* 0x000fc800078ec0ff */
[----:B------:R-:W-:Y:S01]  /*08a0*/  LOP3.LUT R3, R3, 0x7f800000, RZ, 0xfc, !PT ;  /* 0x7f80000003037812 */ /* 0x000fe200078efcff */
[----:B------:R-:W-:Y:S06]  /*08b0*/  BRA `(.L_x_10) ;  /* 0x0000000000287947 */ /* 0x000fec0003800000 */
.L_x_8:
[----:B------:R-:W-:Y:S01]  /*08c0*/  IMAD R3, R5, 0x800000, R3 ;  /* 0x0080000005037824 */ /* 0x000fe200078e0203 */
[----:B------:R-:W-:Y:S06]  /*08d0*/  BRA `(.L_x_10) ;  /* 0x0000000000207947 */ /* 0x000fec0003800000 */
.L_x_7:
[----:B------:R-:W-:-:S04]  /*08e0*/  LOP3.LUT R3, R7, 0x80000000, R6, 0x48, !PT ;  /* 0x8000000007037812 */ /* 0x000fc800078e4806 */
[----:B------:R-:W-:Y:S01]  /*08f0*/  LOP3.LUT R3, R3, 0x7f800000, RZ, 0xfc, !PT ;  /* 0x7f80000003037812 */ /* 0x000fe200078efcff */
[----:B------:R-:W-:Y:S06]  /*0900*/  BRA `(.L_x_10) ;  /* 0x0000000000147947 */ /* 0x000fec0003800000 */
.L_x_6:
[----:B------:R-:W-:Y:S01]  /*0910*/  LOP3.LUT R3, R7, 0x80000000, R6, 0x48, !PT ;  /* 0x8000000007037812 */ /* 0x000fe200078e4806 */
[----:B------:R-:W-:Y:S06]  /*0920*/  BRA `(.L_x_10) ;  /* 0x00000000000c7947 */ /* 0x000fec0003800000 */
.L_x_5:
[----:B------:R-:W0:Y:S01]  /*0930*/  MUFU.RSQ R3, -QNAN ;  /* 0xffc0000000037908 */ /* 0x000e220000001400 */
[----:B------:R-:W-:Y:S05]  /*0940*/  BRA `(.L_x_10) ;  /* 0x0000000000047947 */ /* 0x000fea0003800000 */
.L_x_4:
[----:B------:R-:W-:-:S07]  /*0950*/  FADD.FTZ R3, R0, R3 ;  /* 0x0000000300037221 */ /* 0x000fce0000010000 */
.L_x_10:
[----:B0-----:R-:W-:Y:S02]  /*0960*/  IMAD.MOV.U32 R5, RZ, RZ, R3 ;  /* 0x000000ffff057224 */ /* 0x001fe400078e0003 */
[----:B------:R-:W-:-:S04]  /*0970*/  IMAD.MOV.U32 R3, RZ, RZ, 0x0 ;  /* 0x00000000ff037424 */ /* 0x000fc800078e00ff */
[----:B------:R-:W-:Y:S05]  /*0980*/  RET.REL.NODEC R2 `(mean_kernel) ;  /* 0xfffffff4029c7950 */ /* 0x000fea0003c3ffff */
.L_x_11:
[----:B------:R-:W-:-:S00]  /*0990*/  BRA `(.L_x_11) ;  /* 0xfffffffc00fc7947 */ /* 0x000fc0000383ffff */
[----:B------:R-:W-:-:S00]  /*09a0*/  NOP ;  /* 0x0000000000007918 */ /* 0x000fc00000000000 */
        /* <DEDUP_REMOVED lines=13> */
.L_x_15:


//--------------------- .text.sum_kernel          --------------------------
	.section	.text.sum_kernel,"ax",@progbits
	.align	128
        .global         sum_kernel
        .type           sum_kernel,@function
        .size           sum_kernel,(.L_x_17 - sum_kernel)
        .other          sum_kernel,@"STO_CUDA_ENTRY STV_DEFAULT"
sum_kernel:
.text.sum_kernel:
        /* <DEDUP_REMOVED lines=21> */
.L_x_13:
        /* <DEDUP_REMOVED lines=11> */
.L_x_12:
[----:B------:R-:W-:Y:S05]  /*0200*/  @P0 EXIT ;  /* 0x000000000000094d */ /* 0x000fea0003800000 */
[----:B------:R-:W1:Y:S01]  /*0210*/  S2UR UR5, SR_CgaCtaId ;  /* 0x00000000000579c3 */ /* 0x000e620000008800 */
[----:B------:R-:W-:-:S07]  /*0220*/  UMOV UR4, 0x400 ;  /* 0x0000040000047882 */ /* 0x000fce0000000000 */
[----:B------:R-:W2:Y:S01]  /*0230*/  LDC.64 R2, c[0x0][0x388] ;  /* 0x0000e200ff027b82 */ /* 0x000ea20000000a00 */
[----:B-1----:R-:W-:-:S09]  /*0240*/  ULEA UR4, UR5, UR4, 0x18 ;  /* 0x0000000405047291 */ /* 0x002fd2000f8ec0ff */
[----:B0-----:R-:W2:Y:S04]  /*0250*/  LDS R5, [UR4] ;  /* 0x00000004ff057984 */ /* 0x001ea80008000800 */
[----:B--2---:R-:W-:Y:S01]  /*0260*/  REDG.E.ADD.F32.FTZ.RN.STRONG.GPU desc[UR6][R2.64], R5 ;  /* 0x00000005020079a6 */ /* 0x004fe2000c12f306 */
[----:B------:R-:W-:Y:S05]  /*0270*/  EXIT ;  /* 0x000000000000794d */ /* 0x000fea0003800000 */
.L_x_14:
        /* <DEDUP_REMOVED lines=16> */
.L_x_17:


//--------------------- .nv.shared.mean_kernel    --------------------------
	.section	.nv.shared.mean_kernel,"aw",@nobits
	.sectionflags	@""
	.align	16
	.zero		1024


//--------------------- .nv.shared.reserved.0     --------------------------
	.section	.nv.shared.reserved.0,"aw",@nobits
	.weak		__nv_reservedSMEM_offset_0_alias
	.size		__nv_reservedSMEM_offset_0_alias, 0, 64
	.other		__nv_reservedSMEM_offset_0_alias,@"STO_CUDA_RESERVED_SHARED STV_DEFAULT"
__nv_reservedSMEM_offset_0_alias:
	.zero		0
	.zero		64


//--------------------- .nv.shared.sum_kernel     --------------------------
	.section	.nv.shared.sum_kernel,"aw",@nobits
	.sectionflags	@""
	.align	16
	.zero		1024


//--------------------- .nv.constant0.mean_kernel --------------------------
	.section	.nv.constant0.mean_kernel,"a",@progbits
	.sectionflags	@""
	.align	4
.nv.constant0.mean_kernel:
	.zero		916


//--------------------- .nv.constant0.sum_kernel  --------------------------
	.section	.nv.constant0.sum_kernel,"a",@progbits
	.sectionflags	@""
	.align	4
.nv.constant0.sum_kernel:
	.zero		916


//--------------------- SYMBOLS --------------------------

	.type		.nv.reservedSmem.offset0,@object
	.size		.nv.reservedSmem.offset0,0x4
	.type		.nv.reservedSmem.cap,@object
	.size		.nv.reservedSmem.cap,0x4
